	.headerflags	@"EF_CUDA_TEXMODE_UNIFIED EF_CUDA_64BIT_ADDRESS EF_CUDA_ACCELERATORS EF_CUDA_SM90 EF_CUDA_VIRTUAL_SM(EF_CUDA_SM90)"
	.elftype	@"ET_EXEC"


//--------------------- .nv.info                  --------------------------
	.section	.nv.info,"",@"SHT_CUDA_INFO"
	.align	4


	//----- nvinfo : EIATTR_REGCOUNT
	.align		4
        /*0000*/ 	.byte	0x04, 0x2f
        /*0002*/ 	.short	(.L_3 - .L_2)
	.align		4
.L_2:
        /*0004*/ 	.word	index@(triton_poi_fused__native_batch_norm_legit_no_training_convolution_gelu_0)
        /*0008*/ 	.word	0x0000001c


	//----- nvinfo : EIATTR_MIN_STACK_SIZE
	.align		4
.L_3:
        /*000c*/ 	.byte	0x04, 0x12
        /*000e*/ 	.short	(.L_5 - .L_4)
	.align		4
.L_4:
        /*0010*/ 	.word	index@(triton_poi_fused__native_batch_norm_legit_no_training_convolution_gelu_0)
        /*0014*/ 	.word	0x00000000


	//----- nvinfo : EIATTR_FRAME_SIZE
	.align		4
.L_5:
        /*0018*/ 	.byte	0x04, 0x11
        /*001a*/ 	.short	(.L_7 - .L_6)
	.align		4
.L_6:
        /*001c*/ 	.word	index@(triton_poi_fused__native_batch_norm_legit_no_training_convolution_gelu_0)
        /*0020*/ 	.word	0x00000000


	//----- nvinfo : EIATTR_MIN_STACK_SIZE
	.align		4
.L_7:
        /*0024*/ 	.byte	0x04, 0x12
        /*0026*/ 	.short	(.L_9 - .L_8)
	.align		4
.L_8:
        /*0028*/ 	.word	index@(triton_poi_fused__native_batch_norm_legit_no_training_convolution_gelu_0)
        /*002c*/ 	.word	0x00000000
.L_9:


//--------------------- .nv.info.triton_poi_fused__native_batch_norm_legit_no_training_convolution_gelu_0 --------------------------
	.section	.nv.info.triton_poi_fused__native_batch_norm_legit_no_training_convolution_gelu_0,"",@"SHT_CUDA_INFO"
	.sectionflags	@""
	.align	4


	//----- nvinfo : EIATTR_CUDA_API_VERSION
	.align		4
        /*0000*/ 	.byte	0x04, 0x37
        /*0002*/ 	.short	(.L_11 - .L_10)
.L_10:
        /*0004*/ 	.word	0x0000007c


	//----- nvinfo : EIATTR_KPARAM_INFO
	.align		4
.L_11:
        /*0008*/ 	.byte	0x04, 0x17
        /*000a*/ 	.short	(.L_13 - .L_12)
.L_12:
        /*000c*/ 	.word	0x00000000
        /*0010*/ 	.short	0x0007
        /*0012*/ 	.short	0x0038
        /*0014*/ 	.byte	0x00, 0xf0, 0x11, 0x00


	//----- nvinfo : EIATTR_KPARAM_INFO
	.align		4
.L_13:
        /*0018*/ 	.byte	0x04, 0x17
        /*001a*/ 	.short	(.L_15 - .L_14)
.L_14:
        /*001c*/ 	.word	0x00000000
        /*0020*/ 	.short	0x0006
        /*0022*/ 	.short	0x0030
        /*0024*/ 	.byte	0x00, 0xf4, 0x21, 0x00


	//----- nvinfo : EIATTR_KPARAM_INFO
	.align		4
.L_15:
        /*0028*/ 	.byte	0x04, 0x17
        /*002a*/ 	.short	(.L_17 - .L_16)
.L_16:
        /*002c*/ 	.word	0x00000000
        /*0030*/ 	.short	0x0005
        /*0032*/ 	.short	0x0028
        /*0034*/ 	.byte	0x00, 0xf4, 0x21, 0x00


	//----- nvinfo : EIATTR_KPARAM_INFO
	.align		4
.L_17:
        /*0038*/ 	.byte	0x04, 0x17
        /*003a*/ 	.short	(.L_19 - .L_18)
.L_18:
        /*003c*/ 	.word	0x00000000
        /*0040*/ 	.short	0x0004
        /*0042*/ 	.short	0x0020
        /*0044*/ 	.byte	0x00, 0xf4, 0x21, 0x00


	//----- nvinfo : EIATTR_KPARAM_INFO
	.align		4
.L_19:
        /*0048*/ 	.byte	0x04, 0x17
        /*004a*/ 	.short	(.L_21 - .L_20)
.L_20:
        /*004c*/ 	.word	0x00000000
        /*0050*/ 	.short	0x0003
        /*0052*/ 	.short	0x0018
        /*0054*/ 	.byte	0x00, 0xf4, 0x21, 0x00


	//----- nvinfo : EIATTR_KPARAM_INFO
	.align		4
.L_21:
        /*0058*/ 	.byte	0x04, 0x17
        /*005a*/ 	.short	(.L_23 - .L_22)
.L_22:
        /*005c*/ 	.word	0x00000000
        /*0060*/ 	.short	0x0002
        /*0062*/ 	.short	0x0010
        /*0064*/ 	.byte	0x00, 0xf4, 0x21, 0x00


	//----- nvinfo : EIATTR_KPARAM_INFO
	.align		4
.L_23:
        /*0068*/ 	.byte	0x04, 0x17
        /*006a*/ 	.short	(.L_25 - .L_24)
.L_24:
        /*006c*/ 	.word	0x00000000
        /*0070*/ 	.short	0x0001
        /*0072*/ 	.short	0x0008
        /*0074*/ 	.byte	0x00, 0xf4, 0x21, 0x00


	//----- nvinfo : EIATTR_KPARAM_INFO
	.align		4
.L_25:
        /*0078*/ 	.byte	0x04, 0x17
        /*007a*/ 	.short	(.L_27 - .L_26)
.L_26:
        /*007c*/ 	.word	0x00000000
        /*0080*/ 	.short	0x0000
        /*0082*/ 	.short	0x0000
        /*0084*/ 	.byte	0x00, 0xf4, 0x21, 0x00


	//----- nvinfo : EIATTR_SPARSE_MMA_MASK
	.align		4
.L_27:
        /*0088*/ 	.byte	0x03, 0x50
        /*008a*/ 	.short	0x0000


	//----- nvinfo : EIATTR_MAXREG_COUNT
	.align		4
        /*008c*/ 	.byte	0x03, 0x1b
        /*008e*/ 	.short	0x00ff


	//----- nvinfo : EIATTR_EXIT_INSTR_OFFSETS
	.align		4
        /*0090*/ 	.byte	0x04, 0x1c
        /*0092*/ 	.short	(.L_29 - .L_28)


	//   ....[0]....
.L_28:
        /*0094*/ 	.word	0x000008e0


	//   ....[1]....
        /*0098*/ 	.word	0x00000900


	//----- nvinfo : EIATTR_REQNTID
	.align		4
.L_29:
        /*009c*/ 	.byte	0x04, 0x10
        /*009e*/ 	.short	(.L_31 - .L_30)
.L_30:
        /*00a0*/ 	.word	0x00000080
        /*00a4*/ 	.word	0x00000001
        /*00a8*/ 	.word	0x00000001


	//----- nvinfo : EIATTR_CBANK_PARAM_SIZE
	.align		4
.L_31:
        /*00ac*/ 	.byte	0x03, 0x19
        /*00ae*/ 	.short	0x003c


	//----- nvinfo : EIATTR_PARAM_CBANK
	.align		4
        /*00b0*/ 	.byte	0x04, 0x0a
        /*00b2*/ 	.short	(.L_33 - .L_32)
	.align		4
.L_32:
        /*00b4*/ 	.word	index@(.nv.constant0.triton_poi_fused__native_batch_norm_legit_no_training_convolution_gelu_0)
        /*00b8*/ 	.short	0x0210
        /*00ba*/ 	.short	0x003c


	//----- nvinfo : EIATTR_SW_WAR
	.align		4
.L_33:
        /*00bc*/ 	.byte	0x04, 0x36
        /*00be*/ 	.short	(.L_35 - .L_34)
.L_34:
        /*00c0*/ 	.word	0x00000008
.L_35:


//--------------------- .nv.callgraph             --------------------------
	.section	.nv.callgraph,"",@"SHT_CUDA_CALLGRAPH"
	.align	4
	.sectionentsize	8
	.align		4
        /*0000*/ 	.word	0x00000000
	.align		4
        /*0004*/ 	.word	0xffffffff
	.align		4
        /*0008*/ 	.word	0x00000000
	.align		4
        /*000c*/ 	.word	0xfffffffe
	.align		4
        /*0010*/ 	.word	0x00000000
	.align		4
        /*0014*/ 	.word	0xfffffffd
	.align		4
        /*0018*/ 	.word	0x00000000
	.align		4
        /*001c*/ 	.word	0xfffffffc


//--------------------- .nv.constant4             --------------------------
	.section	.nv.constant4,"a",@progbits
	.align	8
	.align		8
.nv.constant4:
        /*0000*/ 	.dword	_$_str
	.align		8
        /*0008*/ 	.dword	_$_str_$_2


//--------------------- .text.triton_poi_fused__native_batch_norm_legit_no_training_convolution_gelu_0 --------------------------
	.section	.text.triton_poi_fused__native_batch_norm_legit_no_training_convolution_gelu_0,"ax",@progbits
	.align	128
        .global         triton_poi_fused__native_batch_norm_legit_no_training_convolution_gelu_0
        .type           triton_poi_fused__native_batch_norm_legit_no_training_convolution_gelu_0,@function
        .size           triton_poi_fused__native_batch_norm_legit_no_training_convolution_gelu_0,(.L_x_1 - triton_poi_fused__native_batch_norm_legit_no_training_convolution_gelu_0)
        .other          triton_poi_fused__native_batch_norm_legit_no_training_convolution_gelu_0,@"STO_CUDA_ENTRY STV_DEFAULT"
triton_poi_fused__native_batch_norm_legit_no_training_convolution_gelu_0:
.text.triton_poi_fused__native_batch_norm_legit_no_training_convolution_gelu_0:
[----:B------:R-:W0:Y:S01]  /*0000*/  LDC R1, c[0x0][0x28] ;  /* 0x00000a00ff017b82 */ /* 0x000e220000000800 */
[----:B------:R-:W1:Y:S07]  /*0010*/  S2R R0, SR_TID.X ;  /* 0x0000000000007919 */ /* 0x000e6e0000002100 */
[----:B------:R-:W2:Y:S01]  /*0020*/  LDC.64 R2, c[0x0][0x210] ;  /* 0x00008400ff027b82 */ /* 0x000ea20000000a00 */
[----:B------:R-:W-:Y:S01]  /*0030*/  CS2R R18, SRZ ;  /* 0x0000000000127805 */ /* 0x000fe2000001ff00 */
[----:B------:R-:W-:Y:S01]  /*0040*/  ULDC.64 UR4, c[0x0][0x208] ;  /* 0x0000820000047ab9 */ /* 0x000fe20000000a00 */
[----:B------:R-:W3:Y:S05]  /*0050*/  S2R R7, SR_CTAID.X ;  /* 0x0000000000077919 */ /* 0x000eea0000002500 */
[----:B------:R-:W4:Y:S01]  /*0060*/  LDC.64 R14, c[0x0][0x228] ;  /* 0x00008a00ff0e7b82 */ /* 0x000f220000000a00 */
[----:B------:R-:W-:-:S07]  /*0070*/  CS2R R16, SRZ ;  /* 0x0000000000107805 */ /* 0x000fce000001ff00 */
[----:B------:R-:W5:Y:S08]  /*0080*/  LDC.64 R20, c[0x0][0x220] ;  /* 0x00008800ff147b82 */ /* 0x000f700000000a00 */
[----:B------:R-:W4:Y:S08]  /*0090*/  LDC.64 R22, c[0x0][0x230] ;  /* 0x00008c00ff167b82 */ /* 0x000f300000000a00 */
[----:B------:R-:W4:Y:S01]  /*00a0*/  LDC.64 R12, c[0x0][0x238] ;  /* 0x00008e00ff0c7b82 */ /* 0x000f220000000a00 */
[----:B-1----:R-:W-:-:S02]  /*00b0*/  SHF.L.U32 R0, R0, 0x1, RZ ;  /* 0x0000000100007819 */ /* 0x002fc400000006ff */
[----:B------:R-:W-:Y:S02]  /*00c0*/  CS2R R10, SRZ ;  /* 0x00000000000a7805 */ /* 0x000fe4000001ff00 */
[----:B---3--:R-:W-:Y:S01]  /*00d0*/  SHF.R.S32.HI R5, RZ, 0x17, R7 ;  /* 0x00000017ff057819 */ /* 0x008fe20000011407 */
[----:B------:R-:W-:Y:S01]  /*00e0*/  ULDC.64 UR6, c[0x0][0x240] ;  /* 0x0000900000067ab9 */ /* 0x000fe20000000a00 */
[----:B------:R-:W-:Y:S02]  /*00f0*/  LOP3.LUT R0, R0, 0xfe, RZ, 0xc0, !PT ;  /* 0x000000fe00007812 */ /* 0x000fe400078ec0ff */
[----:B------:R-:W-:Y:S02]  /*0100*/  SGXT R5, R5, 0x1 ;  /* 0x000000010505781a */ /* 0x000fe40000000200 */
[----:B------:R-:W-:Y:S02]  /*0110*/  LEA R0, R7, R0, 0x8 ;  /* 0x0000000007007211 */ /* 0x000fe400078e40ff */
[----:B------:R-:W1:Y:S02]  /*0120*/  LDC.64 R6, c[0x0][0x218] ;  /* 0x00008600ff067b82 */ /* 0x000e640000000a00 */
[----:B------:R-:W-:Y:S01]  /*0130*/  LEA.HI R5, R5, R0, RZ, 0x4 ;  /* 0x0000000005057211 */ /* 0x000fe200078f20ff */
[C---:B--2---:R-:W-:Y:S01]  /*0140*/  IMAD.WIDE R2, R0.reuse, 0x4, R2 ;  /* 0x0000000400027825 */ /* 0x044fe200078e0202 */
[----:B------:R-:W-:-:S02]  /*0150*/  ISETP.GE.AND P0, PT, R0, 0x400, PT ;  /* 0x000004000000780c */ /* 0x000fc40003f06270 */
[----:B------:R-:W-:-:S04]  /*0160*/  SHF.R.S32.HI R5, RZ, 0x4, R5 ;  /* 0x00000004ff057819 */ /* 0x000fc80000011405 */
[----:B------:R-:W-:-:S04]  /*0170*/  LEA.HI R4, R5, R5, RZ, 0x4 ;  /* 0x0000000505047211 */ /* 0x000fc800078f20ff */
[----:B------:R-:W-:-:S04]  /*0180*/  LOP3.LUT R4, R4, 0xfffffff0, RZ, 0xc0, !PT ;  /* 0xfffffff004047812 */ /* 0x000fc800078ec0ff */
[----:B------:R-:W-:Y:S02]  /*0190*/  IADD3 R8, R5, -R4, RZ ;  /* 0x8000000405087210 */ /* 0x000fe40007ffe0ff */
[----:B------:R-:W-:-:S03]  /*01a0*/  CS2R R4, SRZ ;  /* 0x0000000000047805 */ /* 0x000fc6000001ff00 */
[----:B-1----:R-:W-:-:S03]  /*01b0*/  IMAD.WIDE R6, R8, 0x4, R6 ;  /* 0x0000000408067825 */ /* 0x002fc600078e0206 */
[----:B------:R-:W2:Y:S04]  /*01c0*/  @!P0 LDG.E.64 R4, desc[UR4][R2.64] ;  /* 0x0000000402048981 */ /* 0x000ea8000c1e1b00 */
[----:B------:R-:W2:Y:S04]  /*01d0*/  @!P0 LDG.E.EL R18, desc[UR4][R6.64] ;  /* 0x0000000406128981 */ /* 0x000ea8000c2e1900 */
[----:B------:R1:W3:Y:S01]  /*01e0*/  @!P0 LDG.E.EL R19, desc[UR4][R6.64] ;  /* 0x0000000406138981 */ /* 0x0002e2000c2e1900 */
[----:B----4-:R-:W-:-:S05]  /*01f0*/  IMAD.WIDE R14, R8, 0x4, R14 ;  /* 0x00000004080e7825 */ /* 0x010fca00078e020e */
[----:B------:R-:W4:Y:S04]  /*0200*/  @!P0 LDG.E.EL R16, desc[UR4][R14.64] ;  /* 0x000000040e108981 */ /* 0x000f28000c2e1900 */
[----:B------:R1:W4:Y:S01]  /*0210*/  @!P0 LDG.E.EL R17, desc[UR4][R14.64] ;  /* 0x000000040e118981 */ /* 0x000322000c2e1900 */
[----:B-----5:R-:W-:-:S05]  /*0220*/  IMAD.WIDE R20, R8, 0x4, R20 ;  /* 0x0000000408147825 */ /* 0x020fca00078e0214 */
[----:B------:R-:W5:Y:S04]  /*0230*/  @!P0 LDG.E.EL R10, desc[UR4][R20.64] ;  /* 0x00000004140a8981 */ /* 0x000f68000c2e1900 */
[----:B------:R-:W4:Y:S01]  /*0240*/  @!P0 LDG.E.EL R11, desc[UR4][R20.64] ;  /* 0x00000004140b8981 */ /* 0x000f22000c2e1900 */
[----:B01----:R-:W-:Y:S01]  /*0250*/  IMAD.WIDE R6, R8, 0x4, R22 ;  /* 0x0000000408067825 */ /* 0x003fe200078e0216 */
[----:B------:R-:W-:-:S03]  /*0260*/  CS2R R14, SRZ ;  /* 0x00000000000e7805 */ /* 0x000fc6000001ff00 */
[----:B------:R-:W-:Y:S01]  /*0270*/  IMAD.WIDE R8, R8, 0x4, R12 ;  /* 0x0000000408087825 */ /* 0x000fe200078e020c */
[----:B------:R-:W-:-:S04]  /*0280*/  CS2R R12, SRZ ;  /* 0x00000000000c7805 */ /* 0x000fc8000001ff00 */
[----:B------:R-:W4:Y:S04]  /*0290*/  @!P0 LDG.E.EL R15, desc[UR4][R8.64] ;  /* 0x00000004080f8981 */ /* 0x000f28000c2e1900 */
[----:B------:R-:W4:Y:S04]  /*02a0*/  @!P0 LDG.E.EL R12, desc[UR4][R6.64] ;  /* 0x00000004060c8981 */ /* 0x000f28000c2e1900 */
[----:B------:R0:W4:Y:S04]  /*02b0*/  @!P0 LDG.E.EL R13, desc[UR4][R6.64] ;  /* 0x00000004060d8981 */ /* 0x000128000c2e1900 */
[----:B------:R1:W4:Y:S01]  /*02c0*/  @!P0 LDG.E.EL R14, desc[UR4][R8.64] ;  /* 0x00000004080e8981 */ /* 0x000322000c2e1900 */
[----:B------:R-:W-:Y:S01]  /*02d0*/  IMAD.MOV.U32 R22, RZ, RZ, -0x460a9f47 ;  /* 0xb9f560b9ff167424 */ /* 0x000fe200078e00ff */
[----:B0-----:R-:W-:-:S02]  /*02e0*/  HFMA2.MMA R6, -RZ, RZ, 0.470947265625, -12.46875 ;  /* 0x3789ca3cff067435 */ /* 0x001fc400000001ff */
[----:B------:R-:W-:Y:S01]  /*02f0*/  HFMA2.MMA R7, -RZ, RZ, 0.470947265625, -12.46875 ;  /* 0x3789ca3cff077435 */ /* 0x000fe200000001ff */
[----:B-1----:R-:W-:Y:S02]  /*0300*/  MOV R9, 0xb9f560b9 ;  /* 0xb9f560b900097802 */ /* 0x002fe40000000f00 */
[----:B------:R-:W-:Y:S01]  /*0310*/  MOV R8, 0x3bac840b ;  /* 0x3bac840b00087802 */ /* 0x000fe20000000f00 */
[----:B------:R-:W-:Y:S02]  /*0320*/  IMAD.MOV.U32 R23, RZ, RZ, 0x3bac840b ;  /* 0x3bac840bff177424 */ /* 0x000fe400078e00ff */
[----:B--2---:R-:W-:Y:S01]  /*0330*/  FADD R5, R18, R5 ;  /* 0x0000000512057221 */ /* 0x004fe20000000000 */
[----:B---3--:R-:W-:-:S03]  /*0340*/  FADD R4, R19, R4 ;  /* 0x0000000413047221 */ /* 0x008fc60000000000 */
[----:B------:R-:W-:Y:S01]  /*0350*/  FMUL R18, R5, 0.70710676908493041992 ;  /* 0x3f3504f305127820 */ /* 0x000fe20000400000 */
[----:B------:R-:W-:-:S03]  /*0360*/  FMUL R19, R4, 0.70710676908493041992 ;  /* 0x3f3504f304137820 */ /* 0x000fc60000400000 */
[----:B------:R-:W-:Y:S01]  /*0370*/  FADD.FTZ R21, |R18|, -RZ ;  /* 0x800000ff12157221 */ /* 0x000fe20000010200 */
[----:B------:R-:W-:-:S04]  /*0380*/  FADD.FTZ R20, |R19|, -RZ ;  /* 0x800000ff13147221 */ /* 0x000fc80000010200 */
[----:B------:R-:W-:Y:S02]  /*0390*/  FSETP.GE.AND P6, PT, R21, 1.0029599666595458984, PT ;  /* 0x3f8060fe1500780b */ /* 0x000fe40003fc6000 */
[----:B------:R-:W-:-:S11]  /*03a0*/  FSETP.GE.AND P5, PT, R20, 1.0029599666595458984, PT ;  /* 0x3f8060fe1400780b */ /* 0x000fd60003fa6000 */
[----:B------:R-:W-:Y:S01]  /*03b0*/  @!P6 MOV R6, 0x38b1e96a ;  /* 0x38b1e96a0006e802 */ /* 0x000fe20000000f00 */
[----:B------:R-:W-:Y:S01]  /*03c0*/  @!P6 FMUL R21, R18, R18 ;  /* 0x000000121215e220 */ /* 0x000fe20000400000 */
[----:B------:R-:W-:Y:S01]  /*03d0*/  @!P6 MOV R22, 0xba574d20 ;  /* 0xba574d200016e802 */ /* 0x000fe20000000f00 */
[----:B------:R-:W-:Y:S01]  /*03e0*/  @!P5 IMAD.MOV.U32 R7, RZ, RZ, 0x38b1e96a ;  /* 0x38b1e96aff07d424 */ /* 0x000fe200078e00ff */
[----:B------:R-:W-:Y:S01]  /*03f0*/  @!P5 MOV R9, 0xba574d20 ;  /* 0xba574d200009d802 */ /* 0x000fe20000000f00 */
[----:B------:R-:W-:Y:S02]  /*0400*/  @!P5 FMUL R20, R19, R19 ;  /* 0x000000131314d220 */ /* 0x000fe40000400000 */
[----:B------:R-:W-:Y:S01]  /*0410*/  FFMA.FTZ R25, R21, R6, R22 ;  /* 0x0000000615197223 */ /* 0x000fe20000010016 */
[----:B------:R-:W-:Y:S01]  /*0420*/  HFMA2.MMA R22, -RZ, RZ, -1.26171875, -2.110004425048828125e-05 ;  /* 0xbd0c8162ff167435 */ /* 0x000fe200000001ff */
[----:B------:R-:W-:Y:S01]  /*0430*/  @!P6 MOV R8, 0x3baad5ea ;  /* 0x3baad5ea0008e802 */ /* 0x000fe20000000f00 */
[----:B------:R-:W-:Y:S01]  /*0440*/  FFMA.FTZ R6, R20, R7, R9 ;  /* 0x0000000714067223 */ /* 0x000fe20000010009 */
[----:B------:R-:W-:Y:S01]  /*0450*/  HFMA2.MMA R7, -RZ, RZ, -1.26171875, -2.110004425048828125e-05 ;  /* 0xbd0c8162ff077435 */ /* 0x000fe200000001ff */
[----:B------:R-:W-:-:S02]  /*0460*/  @!P5 MOV R23, 0x3baad5ea ;  /* 0x3baad5ea0017d802 */ /* 0x000fc40000000f00 */
[-C--:B------:R-:W-:Y:S01]  /*0470*/  FFMA.FTZ R25, R25, R21.reuse, R8 ;  /* 0x0000001519197223 */ /* 0x080fe20000010008 */
[----:B------:R-:W-:Y:S01]  /*0480*/  @!P6 IMAD.MOV.U32 R22, RZ, RZ, -0x4323e419 ;  /* 0xbcdc1be7ff16e424 */ /* 0x000fe200078e00ff */
[----:B------:R-:W-:Y:S01]  /*0490*/  HFMA2.MMA R9, -RZ, RZ, 1.52734375, -41152 ;  /* 0x3e1cf906ff097435 */ /* 0x000fe200000001ff */
[----:B------:R-:W-:Y:S01]  /*04a0*/  @!P5 MOV R7, 0xbcdc1be7 ;  /* 0xbcdc1be70007d802 */ /* 0x000fe20000000f00 */
[-C--:B------:R-:W-:Y:S01]  /*04b0*/  FFMA.FTZ R6, R6, R20.reuse, R23 ;  /* 0x0000001406067223 */ /* 0x080fe20000010017 */
[-C--:B------:R-:W-:Y:S01]  /*04c0*/  FFMA.FTZ R25, R25, R21.reuse, R22 ;  /* 0x0000001519197223 */ /* 0x080fe20000010016 */
[----:B------:R-:W-:Y:S01]  /*04d0*/  HFMA2.MMA R22, -RZ, RZ, 1.853515625, -0.00091457366943359375 ;  /* 0x3f6a937eff167435 */ /* 0x000fe200000001ff */
[----:B------:R-:W-:Y:S01]  /*04e0*/  MOV R8, 0x3e1cf906 ;  /* 0x3e1cf90600087802 */ /* 0x000fe20000000f00 */
[----:B------:R-:W-:Y:S02]  /*04f0*/  @!P6 IMAD.MOV.U32 R8, RZ, RZ, 0x3de718af ;  /* 0x3de718afff08e424 */ /* 0x000fe400078e00ff */
[-C--:B------:R-:W-:Y:S01]  /*0500*/  FFMA.FTZ R6, R6, R20.reuse, R7 ;  /* 0x0000001406067223 */ /* 0x080fe20000010007 */
[----:B----4-:R-:W-:Y:S01]  /*0510*/  FADD R23, R16, 9.9999997473787516356e-06 ;  /* 0x3727c5ac10177421 */ /* 0x010fe20000000000 */
[----:B------:R-:W-:Y:S01]  /*0520*/  @!P5 MOV R9, 0x3de718af ;  /* 0x3de718af0009d802 */ /* 0x000fe20000000f00 */
[----:B------:R-:W-:Y:S01]  /*0530*/  HFMA2.MMA R16, -RZ, RZ, 1.78125, -136.25 ;  /* 0x3f20d842ff107435 */ /* 0x000fe200000001ff */
[----:B------:R-:W-:Y:S01]  /*0540*/  FADD R7, R17, 9.9999997473787516356e-06 ;  /* 0x3727c5ac11077421 */ /* 0x000fe20000000000 */
[----:B------:R-:W-:Y:S01]  /*0550*/  @!P6 MOV R22, 0xbec093ac ;  /* 0xbec093ac0016e802 */ /* 0x000fe20000000f00 */
[-C--:B------:R-:W-:Y:S01]  /*0560*/  FFMA.FTZ R25, R25, R21.reuse, R8 ;  /* 0x0000001519197223 */ /* 0x080fe20000010008 */
[----:B------:R-:W-:Y:S01]  /*0570*/  FFMA.FTZ R8, R6, R20, R9 ;  /* 0x0000001406087223 */ /* 0x000fe20000010009 */
[----:B------:R-:W-:Y:S01]  /*0580*/  HFMA2.MMA R17, -RZ, RZ, 1.78125, -136.25 ;  /* 0x3f20d842ff117435 */ /* 0x000fe200000001ff */
[----:B------:R-:W0:Y:S01]  /*0590*/  MUFU.SQRT R6, R23 ;  /* 0x0000001700067308 */ /* 0x000e220000002000 */
[----:B------:R-:W-:Y:S01]  /*05a0*/  FFMA.FTZ R25, R25, R21, R22 ;  /* 0x0000001519197223 */ /* 0x000fe20000010016 */
[----:B------:R-:W-:Y:S01]  /*05b0*/  @!P6 IMAD.MOV.U32 R16, RZ, RZ, 0x3e0375d3 ;  /* 0x3e0375d3ff10e424 */ /* 0x000fe200078e00ff */
[----:B------:R-:W-:-:S02]  /*05c0*/  MOV R9, 0x3f6a937e ;  /* 0x3f6a937e00097802 */ /* 0x000fc40000000f00 */
[----:B------:R-:W-:-:S03]  /*05d0*/  @!P5 MOV R9, 0xbec093ac ;  /* 0xbec093ac0009d802 */ /* 0x000fc60000000f00 */
[----:B------:R-:W1:Y:S01]  /*05e0*/  MUFU.SQRT R7, R7 ;  /* 0x0000000700077308 */ /* 0x000e620000002000 */
[----:B------:R-:W-:Y:S01]  /*05f0*/  FSEL R22, -R21, R18, P6 ;  /* 0x0000001215167208 */ /* 0x000fe20003000100 */
[----:B------:R-:W-:Y:S01]  /*0600*/  FFMA.FTZ R25, R25, R21, R16 ;  /* 0x0000001519197223 */ /* 0x000fe20000010010 */
[----:B------:R-:W-:Y:S01]  /*0610*/  @!P5 MOV R17, 0x3e0375d3 ;  /* 0x3e0375d30011d802 */ /* 0x000fe20000000f00 */
[----:B------:R-:W-:Y:S02]  /*0620*/  FFMA.FTZ R16, R8, R20, R9 ;  /* 0x0000001408107223 */ /* 0x000fe40000010009 */
[----:B------:R-:W-:Y:S02]  /*0630*/  FFMA.FTZ R8, R25, R22, R22 ;  /* 0x0000001619087223 */ /* 0x000fe40000010016 */
[----:B------:R-:W-:Y:S02]  /*0640*/  FFMA.FTZ R16, R16, R20, R17 ;  /* 0x0000001410107223 */ /* 0x000fe40000010011 */
[----:B------:R-:W2:Y:S01]  /*0650*/  @P6 MUFU.EX2 R17, R8 ;  /* 0x0000000800116308 */ /* 0x000ea20000000800 */
[----:B------:R-:W-:-:S02]  /*0660*/  FSEL R9, -R20, R19, P5 ;  /* 0x0000001314097208 */ /* 0x000fc40002800100 */
[----:B0-----:R-:W-:Y:S02]  /*0670*/  FSETP.GT.AND P1, PT, R6, 8.50705917302346158658e+37, PT ;  /* 0x7e8000000600780b */ /* 0x001fe40003f24000 */
[C---:B-1----:R-:W-:Y:S01]  /*0680*/  FSETP.GT.AND P2, PT, R7.reuse, 8.50705917302346158658e+37, PT ;  /* 0x7e8000000700780b */ /* 0x042fe20003f44000 */
[----:B------:R-:W-:Y:S01]  /*0690*/  FFMA.FTZ R9, R16, R9, R9 ;  /* 0x0000000910097223 */ /* 0x000fe20000010009 */
[----:B------:R-:W-:Y:S02]  /*06a0*/  FSETP.GEU.AND P3, PT, R6, 1.175494350822287508e-38, PT ;  /* 0x008000000600780b */ /* 0x000fe40003f6e000 */
[----:B------:R-:W-:Y:S01]  /*06b0*/  FSETP.GEU.AND P4, PT, R7, 1.175494350822287508e-38, PT ;  /* 0x008000000700780b */ /* 0x000fe20003f8e000 */
[----:B------:R-:W0:Y:S01]  /*06c0*/  @P5 MUFU.EX2 R16, R9 ;  /* 0x0000000900105308 */ /* 0x000e220000000800 */
[----:B--2---:R-:W-:-:S05]  /*06d0*/  @P6 FADD R17, -R17, 1 ;  /* 0x3f80000011116421 */ /* 0x004fca0000000100 */
[----:B------:R-:W-:Y:S02]  /*06e0*/  @P1 FMUL R6, R6, 0.25 ;  /* 0x3e80000006061820 */ /* 0x000fe40000400000 */
[----:B------:R-:W-:Y:S02]  /*06f0*/  @P2 FMUL R7, R7, 0.25 ;  /* 0x3e80000007072820 */ /* 0x000fe40000400000 */
[----:B------:R-:W-:Y:S01]  /*0700*/  @!P3 FMUL R6, R6, 16777216 ;  /* 0x4b8000000606b820 */ /* 0x000fe20000400000 */
[----:B------:R-:W-:Y:S01]  /*0710*/  @P6 LOP3.LUT R8, R17, 0x80000000, R18, 0xf8, !PT ;  /* 0x8000000011086812 */ /* 0x000fe200078ef812 */
[----:B------:R-:W-:Y:S01]  /*0720*/  @!P4 FMUL R7, R7, 16777216 ;  /* 0x4b8000000707c820 */ /* 0x000fe20000400000 */
[----:B------:R-:W-:Y:S01]  /*0730*/  HFMA2.MMA R18, -RZ, RZ, 1.625, 0 ;  /* 0x3e800000ff127435 */ /* 0x000fe200000001ff */
[----:B0-----:R-:W-:Y:S02]  /*0740*/  @P5 FADD R16, -R16, 1 ;  /* 0x3f80000010105421 */ /* 0x001fe40000000100 */
[----:B------:R-:W0:Y:S08]  /*0750*/  MUFU.RCP R6, R6 ;  /* 0x0000000600067308 */ /* 0x000e300000001000 */
[----:B------:R-:W1:Y:S01]  /*0760*/  MUFU.RCP R7, R7 ;  /* 0x0000000700077308 */ /* 0x000e620000001000 */
[----:B------:R-:W-:-:S02]  /*0770*/  @P5 LOP3.LUT R9, R16, 0x80000000, R19, 0xf8, !PT ;  /* 0x8000000010095812 */ /* 0x000fc400078ef813 */
[C---:B------:R-:W-:Y:S02]  /*0780*/  FSEL R21, R18.reuse, 1, P1 ;  /* 0x3f80000012157808 */ /* 0x040fe40000800000 */
[----:B------:R-:W-:Y:S01]  /*0790*/  FSEL R18, R18, 1, P2 ;  /* 0x3f80000012127808 */ /* 0x000fe20001000000 */
[----:B------:R-:W-:Y:S01]  /*07a0*/  FADD R17, R9, 1 ;  /* 0x3f80000009117421 */ /* 0x000fe20000000000 */
[----:B-----5:R-:W-:Y:S01]  /*07b0*/  LOP3.LUT R19, R10, 0x80000000, RZ, 0x3c, !PT ;  /* 0x800000000a137812 */ /* 0x020fe200078e3cff */
[----:B------:R-:W-:Y:S01]  /*07c0*/  FMUL R10, R5, 0.5 ;  /* 0x3f000000050a7820 */ /* 0x000fe20000400000 */
[----:B------:R-:W-:Y:S01]  /*07d0*/  LOP3.LUT R11, R11, 0x80000000, RZ, 0x3c, !PT ;  /* 0x800000000b0b7812 */ /* 0x000fe200078e3cff */
[----:B------:R-:W-:Y:S01]  /*07e0*/  FMUL R16, R4, 0.5 ;  /* 0x3f00000004107820 */ /* 0x000fe20000400000 */
[----:B------:R-:W-:Y:S01]  /*07f0*/  FADD R9, R8, 1 ;  /* 0x3f80000008097421 */ /* 0x000fe20000000000 */
[----:B------:R-:W-:Y:S01]  /*0800*/  @!P3 FMUL R21, R21, 16777216 ;  /* 0x4b8000001515b820 */ /* 0x000fe20000400000 */
[----:B------:R-:W-:Y:S01]  /*0810*/  @!P4 FMUL R18, R18, 16777216 ;  /* 0x4b8000001212c820 */ /* 0x000fe20000400000 */
[----:B------:R-:W-:Y:S01]  /*0820*/  FFMA R16, R16, R17, R19 ;  /* 0x0000001110107223 */ /* 0x000fe20000000013 */
[----:B------:R-:W-:Y:S01]  /*0830*/  FFMA R9, R10, R9, R11 ;  /* 0x000000090a097223 */ /* 0x000fe2000000000b */
[----:B0-----:R-:W-:Y:S01]  /*0840*/  FMUL R21, R6, R21 ;  /* 0x0000001506157220 */ /* 0x001fe20000400000 */
[----:B-1----:R-:W-:Y:S01]  /*0850*/  FMUL R18, R7, R18 ;  /* 0x0000001207127220 */ /* 0x002fe20000400000 */
[----:B------:R-:W-:-:S02]  /*0860*/  SHF.R.S32.HI R7, RZ, 0x1f, R0 ;  /* 0x0000001fff077819 */ /* 0x000fc40000011400 */
[----:B------:R-:W-:Y:S01]  /*0870*/  LEA R6, P1, R0, UR6, 0x2 ;  /* 0x0000000600067c11 */ /* 0x000fe2000f8210ff */
[----:B------:R-:W-:Y:S01]  /*0880*/  FMUL R16, R16, R21 ;  /* 0x0000001510107220 */ /* 0x000fe20000400000 */
[----:B------:R-:W-:Y:S01]  /*0890*/  FMUL R9, R9, R18 ;  /* 0x0000001209097220 */ /* 0x000fe20000400000 */
[----:B------:R0:W-:Y:S01]  /*08a0*/  @!P0 STG.E.64 desc[UR4][R2.64], R4 ;  /* 0x0000000402008986 */ /* 0x0001e2000c101b04 */
[----:B------:R-:W-:Y:S01]  /*08b0*/  LEA.HI.X R7, R0, UR7, R7, 0x2, P1 ;  /* 0x0000000700077c11 */ /* 0x000fe200088f1407 */
[----:B------:R-:W-:Y:S01]  /*08c0*/  FFMA R12, R16, R12, R15 ;  /* 0x0000000c100c7223 */ /* 0x000fe2000000000f */
[----:B------:R-:W-:Y:S01]  /*08d0*/  FFMA R13, R9, R13, R14 ;  /* 0x0000000d090d7223 */ /* 0x000fe2000000000e */
[----:B0-----:R-:W-:Y:S06]  /*08e0*/  @P0 EXIT ;  /* 0x000000000000094d */ /* 0x001fec0003800000 */
[----:B------:R-:W-:Y:S01]  /*08f0*/  STG.E.64 desc[UR4][R6.64], R12 ;  /* 0x0000000c06007986 */ /* 0x000fe2000c101b04 */
[----:B------:R-:W-:Y:S05]  /*0900*/  EXIT ;  /* 0x000000000000794d */ /* 0x000fea0003800000 */
.L_x_0:
[----:B------:R-:W-:-:S00]  /*0910*/  BRA `(.L_x_0) ;  /* 0xfffffffc00fc7947 */ /* 0x000fc0000383ffff */
[----:B------:R-:W-:-:S00]  /*0920*/  NOP ;  /* 0x0000000000007918 */ /* 0x000fc00000000000 */
        /* <DEDUP_REMOVED lines=13> */
.L_x_1:


//--------------------- .nv.global.init           --------------------------
	.section	.nv.global.init,"aw",@progbits
.nv.global.init:
	.type		_$_str,@object
	.size		_$_str,(_$_str_$_2 - _$_str)
_$_str:
        /*0000*/ 	.byte	0x5f, 0x5f, 0x43, 0x55, 0x44, 0x41, 0x5f, 0x46, 0x54, 0x5a, 0x00
	.type		_$_str_$_2,@object
	.size		_$_str_$_2,(.L_1 - _$_str_$_2)
_$_str_$_2:
        /*000b*/ 	.byte	0x5f, 0x5f, 0x43, 0x55, 0x44, 0x41, 0x5f, 0x50, 0x52, 0x45, 0x43, 0x5f, 0x53, 0x51, 0x52, 0x54
        /*001b*/ 	.byte	0x00
.L_1:


//--------------------- .nv.constant0.triton_poi_fused__native_batch_norm_legit_no_training_convolution_gelu_0 --------------------------
	.section	.nv.constant0.triton_poi_fused__native_batch_norm_legit_no_training_convolution_gelu_0,"a",@progbits
	.sectionflags	@""
	.align	4
.nv.constant0.triton_poi_fused__native_batch_norm_legit_no_training_convolution_gelu_0:
	.zero		588
